//
// Generated by NVIDIA NVVM Compiler
//
// Compiler Build ID: CL-36424714
// Cuda compilation tools, release 13.0, V13.0.88
// Based on NVVM 20.0.0
//

.version 9.0
.target sm_100
.address_size 64

	// .globl	_Z14printThreadIdxi
.extern .func  (.param .b32 func_retval0) vprintf
(
	.param .b64 vprintf_param_0,
	.param .b64 vprintf_param_1
)
;
.global .align 1 .b8 $str[56] = {66, 108, 111, 99, 107, 58, 32, 37, 100, 44, 32, 84, 104, 114, 101, 97, 100, 58, 32, 37, 100, 44, 32, 98, 108, 111, 99, 107, 32, 100, 105, 109, 58, 32, 37, 100, 44, 32, 71, 108, 111, 98, 97, 108, 32, 73, 110, 100, 101, 120, 58, 32, 37, 100, 10};

.visible .entry _Z14printThreadIdxi(
	.param .u32 _Z14printThreadIdxi_param_0
)
{
	.local .align 16 .b8 	__local_depot0[16];
	.reg .b64 	%SP;
	.reg .b64 	%SPL;
	.reg .pred 	%p<2>;
	.reg .b32 	%r<8>;
	.reg .b64 	%rd<5>;

	mov.u64 	%SPL, __local_depot0;
	cvta.local.u64 	%SP, %SPL;
	ld.param.u32 	%r5, [_Z14printThreadIdxi_param_0];
	mov.u32 	%r1, %ctaid.x;
	mov.u32 	%r2, %ntid.x;
	mov.u32 	%r3, %tid.x;
	mad.lo.s32 	%r4, %r1, %r2, %r3;
	setp.ge.s32 	%p1, %r4, %r5;
	@%p1 bra 	$L__BB0_2;
	add.u64 	%rd1, %SP, 0;
	add.u64 	%rd2, %SPL, 0;
	st.local.v4.u32 	[%rd2], {%r1, %r3, %r2, %r4};
	mov.u64 	%rd3, $str;
	cvta.global.u64 	%rd4, %rd3;
	{ // callseq 0, 0
	.param .b64 param0;
	st.param.b64 	[param0], %rd4;
	.param .b64 param1;
	st.param.b64 	[param1], %rd1;
	.param .b32 retval0;
	call.uni (retval0), 
	vprintf, 
	(
	param0, 
	param1
	);
	ld.param.b32 	%r6, [retval0];
	} // callseq 0
$L__BB0_2:
	ret;

}


// ===== COMPILED SASS (sm_100) =====

	.target	sm_100

	.elftype	@"ET_EXEC"


//--------------------- .note.nv.tkinfo           --------------------------
	.section	.note.nv.tkinfo,"",@"SHT_NOTE"
	.sectionflags	@"SHF_NOTE_NV_TKINFO"
	.tkinfo
        /*0018*/ 	.word	0x00000002
        /*0030*/ 	.string	""
        /*0030*/ 	.string	"ptxas"
        /*0030*/ 	.string	"Cuda compilation tools, release 13.0, V13.0.88"
        /*0030*/ 	.string	"Build cuda_13.0.r13.0/compiler.36424714_0"
        /*0030*/ 	.string	"-arch sm_100 -m 64 "



//--------------------- .note.nv.cuinfo           --------------------------
	.section	.note.nv.cuinfo,"",@"SHT_NOTE"
	.sectionflags	@"SHF_NOTE_NV_CUINFO"
        /*0018*/ 	.short	0x0002
        /*001a*/ 	.short	0x0064
        /*001c*/ 	.short	0x0082
	.zero		2


//--------------------- .nv.info                  --------------------------
	.section	.nv.info,"",@"SHT_CUDA_INFO"
	.align	4


	//----- nvinfo : EIATTR_REGCOUNT
	.align		4
        /*0000*/ 	.byte	0x04, 0x2f
        /*0002*/ 	.short	(.L_2 - .L_1)
	.align		4
.L_1:
        /*0004*/ 	.word	index@(_Z14printThreadIdxi)
        /*0008*/ 	.word	0x00000018


	//----- nvinfo : EIATTR_FRAME_SIZE
	.align		4
.L_2:
        /*000c*/ 	.byte	0x04, 0x11
        /*000e*/ 	.short	(.L_4 - .L_3)
	.align		4
.L_3:
        /*0010*/ 	.word	index@(_Z14printThreadIdxi)
        /*0014*/ 	.word	0x00000010


	//----- nvinfo : EIATTR_MIN_STACK_SIZE
	.align		4
.L_4:
        /*0018*/ 	.byte	0x04, 0x12
        /*001a*/ 	.short	(.L_6 - .L_5)
	.align		4
.L_5:
        /*001c*/ 	.word	index@(_Z14printThreadIdxi)
        /*0020*/ 	.word	0x00000010
.L_6:


//--------------------- .nv.compat                --------------------------
	.section	.nv.compat,"",@"SHT_CUDA_COMPAT_INFO"
	.align	4
        /*0000*/ 	.byte	0x02, 0x09, 0x00, 0x00, 0x02, 0x02, 0x01, 0x00, 0x02, 0x05, 0x05, 0x00, 0x03, 0x07, 0x01, 0x01
        /*0010*/ 	.byte	0x02, 0x03, 0x00, 0x00, 0x02, 0x06, 0x01, 0x00, 0x04, 0x0b, 0x08, 0x00, 0x09, 0x00, 0x00, 0x00
        /*0020*/ 	.byte	0x00, 0x00, 0x00, 0x00


//--------------------- .nv.info._Z14printThreadIdxi --------------------------
	.section	.nv.info._Z14printThreadIdxi,"",@"SHT_CUDA_INFO"
	.sectionflags	@""
	.align	4


	//----- nvinfo : EIATTR_CUDA_API_VERSION
	.align		4
        /*0000*/ 	.byte	0x04, 0x37
        /*0002*/ 	.short	(.L_8 - .L_7)
.L_7:
        /*0004*/ 	.word	0x00000082


	//----- nvinfo : EIATTR_KPARAM_INFO
	.align		4
.L_8:
        /*0008*/ 	.byte	0x04, 0x17
        /*000a*/ 	.short	(.L_10 - .L_9)
.L_9:
        /*000c*/ 	.word	0x00000000
        /*0010*/ 	.short	0x0000
        /*0012*/ 	.short	0x0000
        /*0014*/ 	.byte	0x00, 0xf0, 0x11, 0x00


	//----- nvinfo : EIATTR_SPARSE_MMA_MASK
	.align		4
.L_10:
        /*0018*/ 	.byte	0x03, 0x50
        /*001a*/ 	.short	0x0000


	//----- nvinfo : EIATTR_MAXREG_COUNT
	.align		4
        /*001c*/ 	.byte	0x03, 0x1b
        /*001e*/ 	.short	0x00ff


	//----- nvinfo : EIATTR_EXTERNS
	.align		4
        /*0020*/ 	.byte	0x04, 0x0f
        /*0022*/ 	.short	(.L_12 - .L_11)


	//   ....[0]....
	.align		4
.L_11:
        /*0024*/ 	.word	index@(vprintf)


	//----- nvinfo : EIATTR_MERCURY_ISA_VERSION
	.align		4
.L_12:
        /*0028*/ 	.byte	0x03, 0x5f
        /*002a*/ 	.short	0x0101


	//----- nvinfo : EIATTR_VRC_CTA_INIT_COUNT
	.align		4
        /*002c*/ 	.byte	0x02, 0x4a
	.zero		1
	.zero		1


	//----- nvinfo : EIATTR_SYSCALL_OFFSETS
	.align		4
        /*0030*/ 	.byte	0x04, 0x46
        /*0032*/ 	.short	(.L_14 - .L_13)


	//   ....[0]....
.L_13:
        /*0034*/ 	.word	0x00000140


	//----- nvinfo : EIATTR_EXIT_INSTR_OFFSETS
	.align		4
.L_14:
        /*0038*/ 	.byte	0x04, 0x1c
        /*003a*/ 	.short	(.L_16 - .L_15)


	//   ....[0]....
.L_15:
        /*003c*/ 	.word	0x000000c0


	//   ....[1]....
        /*0040*/ 	.word	0x00000150


	//----- nvinfo : EIATTR_CRS_STACK_SIZE
	.align		4
.L_16:
        /*0044*/ 	.byte	0x04, 0x1e
        /*0046*/ 	.short	(.L_18 - .L_17)
.L_17:
        /*0048*/ 	.word	0x00000000


	//----- nvinfo : EIATTR_CBANK_PARAM_SIZE
	.align		4
.L_18:
        /*004c*/ 	.byte	0x03, 0x19
        /*004e*/ 	.short	0x0004


	//----- nvinfo : EIATTR_PARAM_CBANK
	.align		4
        /*0050*/ 	.byte	0x04, 0x0a
        /*0052*/ 	.short	(.L_20 - .L_19)
	.align		4
.L_19:
        /*0054*/ 	.word	index@(.nv.constant0._Z14printThreadIdxi)
        /*0058*/ 	.short	0x0380
        /*005a*/ 	.short	0x0004


	//----- nvinfo : EIATTR_SW_WAR
	.align		4
.L_20:
        /*005c*/ 	.byte	0x04, 0x36
        /*005e*/ 	.short	(.L_22 - .L_21)
.L_21:
        /*0060*/ 	.word	0x00000008
.L_22:


//--------------------- .nv.callgraph             --------------------------
	.section	.nv.callgraph,"",@"SHT_CUDA_CALLGRAPH"
	.align	4
	.sectionentsize	8
	.align		4
        /*0000*/ 	.word	0x00000000
	.align		4
        /*0004*/ 	.word	0xffffffff
	.align		4
        /*0008*/ 	.word	index@(_Z14printThreadIdxi)
	.align		4
        /*000c*/ 	.word	index@(vprintf)
	.align		4
        /*0010*/ 	.word	0x00000000
	.align		4
        /*0014*/ 	.word	0xfffffffe
	.align		4
        /*0018*/ 	.word	0x00000000
	.align		4
        /*001c*/ 	.word	0xfffffffd
	.align		4
        /*0020*/ 	.word	0x00000000
	.align		4
        /*0024*/ 	.word	0xfffffffc


//--------------------- .nv.constant4             --------------------------
	.section	.nv.constant4,"a",@progbits
	.align	8
	.align		8
.nv.constant4:
        /*0000*/ 	.dword	vprintf
	.align		8
        /*0008*/ 	.dword	$str


//--------------------- .text._Z14printThreadIdxi --------------------------
	.section	.text._Z14printThreadIdxi,"ax",@progbits
	.align	128
        .global         _Z14printThreadIdxi
        .type           _Z14printThreadIdxi,@function
        .size           _Z14printThreadIdxi,(.L_x_2 - _Z14printThreadIdxi)
        .other          _Z14printThreadIdxi,@"STO_CUDA_ENTRY STV_DEFAULT"
_Z14printThreadIdxi:
.text._Z14printThreadIdxi:
[----:B------:R-:W0:Y:S01]  /*0000*/  LDC R1, c[0x0][0x37c] ;  /* 0x0000df00ff017b82 */ /* 0x000e220000000800 */
[----:B------:R-:W1:Y:S01]  /*0010*/  S2R R8, SR_CTAID.X ;  /* 0x0000000000087919 */ /* 0x000e620000002500 */
[----:B------:R-:W2:Y:S06]  /*0020*/  LDCU UR5, c[0x0][0x2fc] ;  /* 0x00005f80ff0577ac */ /* 0x000eac0008000800 */
[----:B------:R-:W1:Y:S01]  /*0030*/  LDC R10, c[0x0][0x360] ;  /* 0x0000d800ff0a7b82 */ /* 0x000e620000000800 */
[----:B0-----:R-:W-:Y:S01]  /*0040*/  VIADD R1, R1, 0xfffffff0 ;  /* 0xfffffff001017836 */ /* 0x001fe20000000000 */
[----:B------:R-:W1:Y:S01]  /*0050*/  S2R R9, SR_TID.X ;  /* 0x0000000000097919 */ /* 0x000e620000002100 */
[----:B------:R-:W0:Y:S01]  /*0060*/  LDCU UR6, c[0x0][0x380] ;  /* 0x00007000ff0677ac */ /* 0x000e220008000800 */
[----:B------:R-:W3:Y:S02]  /*0070*/  LDCU UR4, c[0x0][0x2f8] ;  /* 0x00005f00ff0477ac */ /* 0x000ee40008000800 */
[----:B---3--:R-:W-:-:S05]  /*0080*/  IADD3 R6, P1, PT, R1, UR4, RZ ;  /* 0x0000000401067c10 */ /* 0x008fca000ff3e0ff */
[----:B--2---:R-:W-:Y:S02]  /*0090*/  IMAD.X R7, RZ, RZ, UR5, P1 ;  /* 0x00000005ff077e24 */ /* 0x004fe400088e06ff */
[----:B-1----:R-:W-:-:S05]  /*00a0*/  IMAD R11, R8, R10, R9 ;  /* 0x0000000a080b7224 */ /* 0x002fca00078e0209 */
[----:B0-----:R-:W-:-:S13]  /*00b0*/  ISETP.GE.AND P0, PT, R11, UR6, PT ;  /* 0x000000060b007c0c */ /* 0x001fda000bf06270 */
[----:B------:R-:W-:Y:S05]  /*00c0*/  @P0 EXIT ;  /* 0x000000000000094d */ /* 0x000fea0003800000 */
[----:B------:R-:W-:Y:S01]  /*00d0*/  MOV R0, 0x0 ;  /* 0x0000000000007802 */ /* 0x000fe20000000f00 */
[----:B------:R0:W-:Y:S01]  /*00e0*/  STL.128 [R1], R8 ;  /* 0x0000000801007387 */ /* 0x0001e20000100c00 */
[----:B------:R-:W1:Y:S02]  /*00f0*/  LDCU.64 UR4, c[0x4][0x8] ;  /* 0x01000100ff0477ac */ /* 0x000e640008000a00 */
[----:B------:R0:W2:Y:S01]  /*0100*/  LDC.64 R2, c[0x4][R0] ;  /* 0x0100000000027b82 */ /* 0x0000a20000000a00 */
[----:B-1----:R-:W-:Y:S01]  /*0110*/  MOV R4, UR4 ;  /* 0x0000000400047c02 */ /* 0x002fe20008000f00 */
[----:B0-----:R-:W-:-:S07]  /*0120*/  IMAD.U32 R5, RZ, RZ, UR5 ;  /* 0x00000005ff057e24 */ /* 0x001fce000f8e00ff */
[----:B------:R-:W-:-:S07]  /*0130*/  LEPC R20, `(.L_x_0) ;  /* 0x000000001014794e */ /* 0x000fce0000000000 */
[----:B--2---:R-:W-:Y:S05]  /*0140*/  CALL.ABS.NOINC R2 ;  /* 0x0000000002007343 */ /* 0x004fea0003c00000 */
.L_x_0:
[----:B------:R-:W-:Y:S05]  /*0150*/  EXIT ;  /* 0x000000000000794d */ /* 0x000fea0003800000 */
.L_x_1:
[----:B------:R-:W-:-:S00]  /*0160*/  BRA `(.L_x_1) ;  /* 0xfffffffc00fc7947 */ /* 0x000fc0000383ffff */
[----:B------:R-:W-:-:S00]  /*0170*/  NOP ;  /* 0x0000000000007918 */ /* 0x000fc00000000000 */
        /* <DEDUP_REMOVED lines=8> */
.L_x_2:


//--------------------- .nv.global.init           --------------------------
	.section	.nv.global.init,"aw",@progbits
.nv.global.init:
	.type		$str,@object
	.size		$str,(.L_0 - $str)
$str:
        /*0000*/ 	.byte	0x42, 0x6c, 0x6f, 0x63, 0x6b, 0x3a, 0x20, 0x25, 0x64, 0x2c, 0x20, 0x54, 0x68, 0x72, 0x65, 0x61
        /*0010*/ 	.byte	0x64, 0x3a, 0x20, 0x25, 0x64, 0x2c, 0x20, 0x62, 0x6c, 0x6f, 0x63, 0x6b, 0x20, 0x64, 0x69, 0x6d
        /*0020*/ 	.byte	0x3a, 0x20, 0x25, 0x64, 0x2c, 0x20, 0x47, 0x6c, 0x6f, 0x62, 0x61, 0x6c, 0x20, 0x49, 0x6e, 0x64
        /*0030*/ 	.byte	0x65, 0x78, 0x3a, 0x20, 0x25, 0x64, 0x0a, 0x00
.L_0:


//--------------------- .nv.shared.reserved.0     --------------------------
	.section	.nv.shared.reserved.0,"aw",@nobits
	.weak		__nv_reservedSMEM_offset_0_alias
	.size		__nv_reservedSMEM_offset_0_alias, 0, 64
	.other		__nv_reservedSMEM_offset_0_alias,@"STO_CUDA_RESERVED_SHARED STV_DEFAULT"
__nv_reservedSMEM_offset_0_alias:
	.zero		0
	.zero		64


//--------------------- .nv.constant0._Z14printThreadIdxi --------------------------
	.section	.nv.constant0._Z14printThreadIdxi,"a",@progbits
	.sectionflags	@""
	.align	4
.nv.constant0._Z14printThreadIdxi:
	.zero		900


//--------------------- SYMBOLS --------------------------

	.type		.nv.reservedSmem.offset0,@object
	.size		.nv.reservedSmem.offset0,0x4
	.type		vprintf,@function
